//
// Generated by NVIDIA NVVM Compiler
//
// Compiler Build ID: CL-36424714
// Cuda compilation tools, release 13.0, V13.0.88
// Based on NVVM 20.0.0
//

.version 9.0
.target sm_100
.address_size 64

	// .globl	_Z17f32_to_f16_kernelPKfP6__halfi

.visible .entry _Z17f32_to_f16_kernelPKfP6__halfi(
	.param .u64 .ptr .align 1 _Z17f32_to_f16_kernelPKfP6__halfi_param_0,
	.param .u64 .ptr .align 1 _Z17f32_to_f16_kernelPKfP6__halfi_param_1,
	.param .u32 _Z17f32_to_f16_kernelPKfP6__halfi_param_2
)
{
	.reg .pred 	%p<2>;
	.reg .b16 	%rs<2>;
	.reg .b32 	%r<6>;
	.reg .b32 	%f<2>;
	.reg .b64 	%rd<9>;

	ld.param.u64 	%rd1, [_Z17f32_to_f16_kernelPKfP6__halfi_param_0];
	ld.param.u64 	%rd2, [_Z17f32_to_f16_kernelPKfP6__halfi_param_1];
	ld.param.u32 	%r2, [_Z17f32_to_f16_kernelPKfP6__halfi_param_2];
	mov.u32 	%r3, %ctaid.x;
	mov.u32 	%r4, %ntid.x;
	mov.u32 	%r5, %tid.x;
	mad.lo.s32 	%r1, %r3, %r4, %r5;
	setp.ge.s32 	%p1, %r1, %r2;
	@%p1 bra 	$L__BB0_2;
	cvta.to.global.u64 	%rd3, %rd1;
	cvta.to.global.u64 	%rd4, %rd2;
	mul.wide.s32 	%rd5, %r1, 4;
	add.s64 	%rd6, %rd3, %rd5;
	ld.global.nc.f32 	%f1, [%rd6];
	// begin inline asm
	{  cvt.rn.f16.f32 %rs1, %f1;}

	// end inline asm
	mul.wide.s32 	%rd7, %r1, 2;
	add.s64 	%rd8, %rd4, %rd7;
	st.global.u16 	[%rd8], %rs1;
$L__BB0_2:
	ret;

}


// ===== COMPILED SASS (sm_100) =====

	.target	sm_100

	.elftype	@"ET_EXEC"


//--------------------- .note.nv.tkinfo           --------------------------
	.section	.note.nv.tkinfo,"",@"SHT_NOTE"
	.sectionflags	@"SHF_NOTE_NV_TKINFO"
	.tkinfo
        /*0018*/ 	.word	0x00000002
        /*0030*/ 	.string	""
        /*0030*/ 	.string	"ptxas"
        /*0030*/ 	.string	"Cuda compilation tools, release 13.0, V13.0.88"
        /*0030*/ 	.string	"Build cuda_13.0.r13.0/compiler.36424714_0"
        /*0030*/ 	.string	"-arch sm_100 -m 64 "



//--------------------- .note.nv.cuinfo           --------------------------
	.section	.note.nv.cuinfo,"",@"SHT_NOTE"
	.sectionflags	@"SHF_NOTE_NV_CUINFO"
        /*0018*/ 	.short	0x0002
        /*001a*/ 	.short	0x0064
        /*001c*/ 	.short	0x0082
	.zero		2


//--------------------- .nv.info                  --------------------------
	.section	.nv.info,"",@"SHT_CUDA_INFO"
	.align	4


	//----- nvinfo : EIATTR_REGCOUNT
	.align		4
        /*0000*/ 	.byte	0x04, 0x2f
        /*0002*/ 	.short	(.L_1 - .L_0)
	.align		4
.L_0:
        /*0004*/ 	.word	index@(_Z17f32_to_f16_kernelPKfP6__halfi)
        /*0008*/ 	.word	0x0000000a


	//----- nvinfo : EIATTR_FRAME_SIZE
	.align		4
.L_1:
        /*000c*/ 	.byte	0x04, 0x11
        /*000e*/ 	.short	(.L_3 - .L_2)
	.align		4
.L_2:
        /*0010*/ 	.word	index@(_Z17f32_to_f16_kernelPKfP6__halfi)
        /*0014*/ 	.word	0x00000000


	//----- nvinfo : EIATTR_MIN_STACK_SIZE
	.align		4
.L_3:
        /*0018*/ 	.byte	0x04, 0x12
        /*001a*/ 	.short	(.L_5 - .L_4)
	.align		4
.L_4:
        /*001c*/ 	.word	index@(_Z17f32_to_f16_kernelPKfP6__halfi)
        /*0020*/ 	.word	0x00000000
.L_5:


//--------------------- .nv.compat                --------------------------
	.section	.nv.compat,"",@"SHT_CUDA_COMPAT_INFO"
	.align	4
        /*0000*/ 	.byte	0x02, 0x09, 0x00, 0x00, 0x02, 0x02, 0x01, 0x00, 0x02, 0x05, 0x05, 0x00, 0x03, 0x07, 0x01, 0x01
        /*0010*/ 	.byte	0x02, 0x03, 0x00, 0x00, 0x02, 0x06, 0x01, 0x00, 0x04, 0x0b, 0x08, 0x00, 0x09, 0x00, 0x00, 0x00
        /*0020*/ 	.byte	0x00, 0x00, 0x00, 0x00


//--------------------- .nv.info._Z17f32_to_f16_kernelPKfP6__halfi --------------------------
	.section	.nv.info._Z17f32_to_f16_kernelPKfP6__halfi,"",@"SHT_CUDA_INFO"
	.sectionflags	@""
	.align	4


	//----- nvinfo : EIATTR_CUDA_API_VERSION
	.align		4
        /*0000*/ 	.byte	0x04, 0x37
        /*0002*/ 	.short	(.L_7 - .L_6)
.L_6:
        /*0004*/ 	.word	0x00000082


	//----- nvinfo : EIATTR_KPARAM_INFO
	.align		4
.L_7:
        /*0008*/ 	.byte	0x04, 0x17
        /*000a*/ 	.short	(.L_9 - .L_8)
.L_8:
        /*000c*/ 	.word	0x00000000
        /*0010*/ 	.short	0x0002
        /*0012*/ 	.short	0x0010
        /*0014*/ 	.byte	0x00, 0xf0, 0x11, 0x00


	//----- nvinfo : EIATTR_KPARAM_INFO
	.align		4
.L_9:
        /*0018*/ 	.byte	0x04, 0x17
        /*001a*/ 	.short	(.L_11 - .L_10)
.L_10:
        /*001c*/ 	.word	0x00000000
        /*0020*/ 	.short	0x0001
        /*0022*/ 	.short	0x0008
        /*0024*/ 	.byte	0x00, 0xf5, 0x21, 0x00


	//----- nvinfo : EIATTR_KPARAM_INFO
	.align		4
.L_11:
        /*0028*/ 	.byte	0x04, 0x17
        /*002a*/ 	.short	(.L_13 - .L_12)
.L_12:
        /*002c*/ 	.word	0x00000000
        /*0030*/ 	.short	0x0000
        /*0032*/ 	.short	0x0000
        /*0034*/ 	.byte	0x00, 0xf5, 0x21, 0x00


	//----- nvinfo : EIATTR_SPARSE_MMA_MASK
	.align		4
.L_13:
        /*0038*/ 	.byte	0x03, 0x50
        /*003a*/ 	.short	0x0000


	//----- nvinfo : EIATTR_MAXREG_COUNT
	.align		4
        /*003c*/ 	.byte	0x03, 0x1b
        /*003e*/ 	.short	0x00ff


	//----- nvinfo : EIATTR_MERCURY_ISA_VERSION
	.align		4
        /*0040*/ 	.byte	0x03, 0x5f
        /*0042*/ 	.short	0x0101


	//----- nvinfo : EIATTR_VRC_CTA_INIT_COUNT
	.align		4
        /*0044*/ 	.byte	0x02, 0x4a
	.zero		1
	.zero		1


	//----- nvinfo : EIATTR_EXIT_INSTR_OFFSETS
	.align		4
        /*0048*/ 	.byte	0x04, 0x1c
        /*004a*/ 	.short	(.L_15 - .L_14)


	//   ....[0]....
.L_14:
        /*004c*/ 	.word	0x00000070


	//   ....[1]....
        /*0050*/ 	.word	0x00000100


	//----- nvinfo : EIATTR_CBANK_PARAM_SIZE
	.align		4
.L_15:
        /*0054*/ 	.byte	0x03, 0x19
        /*0056*/ 	.short	0x0014


	//----- nvinfo : EIATTR_PARAM_CBANK
	.align		4
        /*0058*/ 	.byte	0x04, 0x0a
        /*005a*/ 	.short	(.L_17 - .L_16)
	.align		4
.L_16:
        /*005c*/ 	.word	index@(.nv.constant0._Z17f32_to_f16_kernelPKfP6__halfi)
        /*0060*/ 	.short	0x0380
        /*0062*/ 	.short	0x0014


	//----- nvinfo : EIATTR_SW_WAR
	.align		4
.L_17:
        /*0064*/ 	.byte	0x04, 0x36
        /*0066*/ 	.short	(.L_19 - .L_18)
.L_18:
        /*0068*/ 	.word	0x00000008
.L_19:


//--------------------- .nv.callgraph             --------------------------
	.section	.nv.callgraph,"",@"SHT_CUDA_CALLGRAPH"
	.align	4
	.sectionentsize	8
	.align		4
        /*0000*/ 	.word	0x00000000
	.align		4
        /*0004*/ 	.word	0xffffffff
	.align		4
        /*0008*/ 	.word	0x00000000
	.align		4
        /*000c*/ 	.word	0xfffffffe
	.align		4
        /*0010*/ 	.word	0x00000000
	.align		4
        /*0014*/ 	.word	0xfffffffd
	.align		4
        /*0018*/ 	.word	0x00000000
	.align		4
        /*001c*/ 	.word	0xfffffffc


//--------------------- .text._Z17f32_to_f16_kernelPKfP6__halfi --------------------------
	.section	.text._Z17f32_to_f16_kernelPKfP6__halfi,"ax",@progbits
	.align	128
        .global         _Z17f32_to_f16_kernelPKfP6__halfi
        .type           _Z17f32_to_f16_kernelPKfP6__halfi,@function
        .size           _Z17f32_to_f16_kernelPKfP6__halfi,(.L_x_1 - _Z17f32_to_f16_kernelPKfP6__halfi)
        .other          _Z17f32_to_f16_kernelPKfP6__halfi,@"STO_CUDA_ENTRY STV_DEFAULT"
_Z17f32_to_f16_kernelPKfP6__halfi:
.text._Z17f32_to_f16_kernelPKfP6__halfi:
[----:B------:R-:W-:Y:S01]  /*0000*/  LDC R1, c[0x0][0x37c] ;  /* 0x0000df00ff017b82 */ /* 0x000fe20000000800 */
[----:B------:R-:W0:Y:S07]  /*0010*/  S2R R0, SR_TID.X ;  /* 0x0000000000007919 */ /* 0x000e2e0000002100 */
[----:B------:R-:W0:Y:S01]  /*0020*/  S2UR UR4, SR_CTAID.X ;  /* 0x00000000000479c3 */ /* 0x000e220000002500 */
[----:B------:R-:W1:Y:S07]  /*0030*/  LDCU UR5, c[0x0][0x390] ;  /* 0x00007200ff0577ac */ /* 0x000e6e0008000800 */
[----:B------:R-:W0:Y:S02]  /*0040*/  LDC R7, c[0x0][0x360] ;  /* 0x0000d800ff077b82 */ /* 0x000e240000000800 */
[----:B0-----:R-:W-:-:S05]  /*0050*/  IMAD R7, R7, UR4, R0 ;  /* 0x0000000407077c24 */ /* 0x001fca000f8e0200 */
[----:B-1----:R-:W-:-:S13]  /*0060*/  ISETP.GE.AND P0, PT, R7, UR5, PT ;  /* 0x0000000507007c0c */ /* 0x002fda000bf06270 */
[----:B------:R-:W-:Y:S05]  /*0070*/  @P0 EXIT ;  /* 0x000000000000094d */ /* 0x000fea0003800000 */
[----:B------:R-:W0:Y:S01]  /*0080*/  LDC.64 R2, c[0x0][0x380] ;  /* 0x0000e000ff027b82 */ /* 0x000e220000000a00 */
[----:B------:R-:W1:Y:S07]  /*0090*/  LDCU.64 UR4, c[0x0][0x358] ;  /* 0x00006b00ff0477ac */ /* 0x000e6e0008000a00 */
[----:B------:R-:W2:Y:S01]  /*00a0*/  LDC.64 R4, c[0x0][0x388] ;  /* 0x0000e200ff047b82 */ /* 0x000ea20000000a00 */
[----:B0-----:R-:W-:-:S06]  /*00b0*/  IMAD.WIDE R2, R7, 0x4, R2 ;  /* 0x0000000407027825 */ /* 0x001fcc00078e0202 */
[----:B-1----:R-:W3:Y:S01]  /*00c0*/  LDG.E.CONSTANT R2, desc[UR4][R2.64] ;  /* 0x0000000402027981 */ /* 0x002ee2000c1e9900 */
[----:B--2---:R-:W-:Y:S01]  /*00d0*/  IMAD.WIDE R4, R7, 0x2, R4 ;  /* 0x0000000207047825 */ /* 0x004fe200078e0204 */
[----:B---3--:R-:W-:-:S05]  /*00e0*/  F2FP.F16.F32.PACK_AB R0, RZ, R2 ;  /* 0x00000002ff00723e */ /* 0x008fca00000000ff */
[----:B------:R-:W-:Y:S01]  /*00f0*/  STG.E.U16 desc[UR4][R4.64], R0 ;  /* 0x0000000004007986 */ /* 0x000fe2000c101504 */
[----:B------:R-:W-:Y:S05]  /*0100*/  EXIT ;  /* 0x000000000000794d */ /* 0x000fea0003800000 */
.L_x_0:
[----:B------:R-:W-:-:S00]  /*0110*/  BRA `(.L_x_0) ;  /* 0xfffffffc00fc7947 */ /* 0x000fc0000383ffff */
[----:B------:R-:W-:-:S00]  /*0120*/  NOP ;  /* 0x0000000000007918 */ /* 0x000fc00000000000 */
        /* <DEDUP_REMOVED lines=13> */
.L_x_1:


//--------------------- .nv.shared.reserved.0     --------------------------
	.section	.nv.shared.reserved.0,"aw",@nobits
	.weak		__nv_reservedSMEM_offset_0_alias
	.size		__nv_reservedSMEM_offset_0_alias, 0, 64
	.other		__nv_reservedSMEM_offset_0_alias,@"STO_CUDA_RESERVED_SHARED STV_DEFAULT"
__nv_reservedSMEM_offset_0_alias:
	.zero		0
	.zero		64


//--------------------- .nv.constant0._Z17f32_to_f16_kernelPKfP6__halfi --------------------------
	.section	.nv.constant0._Z17f32_to_f16_kernelPKfP6__halfi,"a",@progbits
	.sectionflags	@""
	.align	4
.nv.constant0._Z17f32_to_f16_kernelPKfP6__halfi:
	.zero		916


//--------------------- SYMBOLS --------------------------

	.type		.nv.reservedSmem.offset0,@object
	.size		.nv.reservedSmem.offset0,0x4
